//
// Generated by NVIDIA NVVM Compiler
//
// Compiler Build ID: CL-36424714
// Cuda compilation tools, release 13.0, V13.0.88
// Based on NVVM 20.0.0
//

.version 9.0
.target sm_100
.address_size 64

	// .globl	_Z10HelloWorldv
.extern .func  (.param .b32 func_retval0) vprintf
(
	.param .b64 vprintf_param_0,
	.param .b64 vprintf_param_1
)
;
.global .align 1 .b8 $str[21] = {104, 101, 108, 108, 111, 32, 119, 111, 114, 108, 100, 44, 32, 37, 100, 44, 32, 37, 100, 10};

.visible .entry _Z10HelloWorldv()
{
	.local .align 8 .b8 	__local_depot0[8];
	.reg .b64 	%SP;
	.reg .b64 	%SPL;
	.reg .b32 	%r<5>;
	.reg .b64 	%rd<5>;

	mov.u64 	%SPL, __local_depot0;
	cvta.local.u64 	%SP, %SPL;
	add.u64 	%rd1, %SP, 0;
	add.u64 	%rd2, %SPL, 0;
	mov.u32 	%r1, %ctaid.x;
	mov.u32 	%r2, %tid.x;
	st.local.v2.u32 	[%rd2], {%r1, %r2};
	mov.u64 	%rd3, $str;
	cvta.global.u64 	%rd4, %rd3;
	{ // callseq 0, 0
	.param .b64 param0;
	st.param.b64 	[param0], %rd4;
	.param .b64 param1;
	st.param.b64 	[param1], %rd1;
	.param .b32 retval0;
	call.uni (retval0), 
	vprintf, 
	(
	param0, 
	param1
	);
	ld.param.b32 	%r3, [retval0];
	} // callseq 0
	ret;

}


// ===== COMPILED SASS (sm_100) =====

	.target	sm_100

	.elftype	@"ET_EXEC"


//--------------------- .note.nv.tkinfo           --------------------------
	.section	.note.nv.tkinfo,"",@"SHT_NOTE"
	.sectionflags	@"SHF_NOTE_NV_TKINFO"
	.tkinfo
        /*0018*/ 	.word	0x00000002
        /*0030*/ 	.string	""
        /*0030*/ 	.string	"ptxas"
        /*0030*/ 	.string	"Cuda compilation tools, release 13.0, V13.0.88"
        /*0030*/ 	.string	"Build cuda_13.0.r13.0/compiler.36424714_0"
        /*0030*/ 	.string	"-arch sm_100 -m 64 "



//--------------------- .note.nv.cuinfo           --------------------------
	.section	.note.nv.cuinfo,"",@"SHT_NOTE"
	.sectionflags	@"SHF_NOTE_NV_CUINFO"
        /*0018*/ 	.short	0x0002
        /*001a*/ 	.short	0x0064
        /*001c*/ 	.short	0x0082
	.zero		2


//--------------------- .nv.info                  --------------------------
	.section	.nv.info,"",@"SHT_CUDA_INFO"
	.align	4


	//----- nvinfo : EIATTR_REGCOUNT
	.align		4
        /*0000*/ 	.byte	0x04, 0x2f
        /*0002*/ 	.short	(.L_2 - .L_1)
	.align		4
.L_1:
        /*0004*/ 	.word	index@(_Z10HelloWorldv)
        /*0008*/ 	.word	0x00000018


	//----- nvinfo : EIATTR_FRAME_SIZE
	.align		4
.L_2:
        /*000c*/ 	.byte	0x04, 0x11
        /*000e*/ 	.short	(.L_4 - .L_3)
	.align		4
.L_3:
        /*0010*/ 	.word	index@(_Z10HelloWorldv)
        /*0014*/ 	.word	0x00000008


	//----- nvinfo : EIATTR_MIN_STACK_SIZE
	.align		4
.L_4:
        /*0018*/ 	.byte	0x04, 0x12
        /*001a*/ 	.short	(.L_6 - .L_5)
	.align		4
.L_5:
        /*001c*/ 	.word	index@(_Z10HelloWorldv)
        /*0020*/ 	.word	0x00000008
.L_6:


//--------------------- .nv.compat                --------------------------
	.section	.nv.compat,"",@"SHT_CUDA_COMPAT_INFO"
	.align	4
        /*0000*/ 	.byte	0x02, 0x09, 0x00, 0x00, 0x02, 0x02, 0x01, 0x00, 0x02, 0x05, 0x05, 0x00, 0x03, 0x07, 0x01, 0x01
        /*0010*/ 	.byte	0x02, 0x03, 0x00, 0x00, 0x02, 0x06, 0x01, 0x00, 0x04, 0x0b, 0x08, 0x00, 0x09, 0x00, 0x00, 0x00
        /*0020*/ 	.byte	0x00, 0x00, 0x00, 0x00


//--------------------- .nv.info._Z10HelloWorldv  --------------------------
	.section	.nv.info._Z10HelloWorldv,"",@"SHT_CUDA_INFO"
	.sectionflags	@""
	.align	4


	//----- nvinfo : EIATTR_CUDA_API_VERSION
	.align		4
        /*0000*/ 	.byte	0x04, 0x37
        /*0002*/ 	.short	(.L_8 - .L_7)
.L_7:
        /*0004*/ 	.word	0x00000082


	//----- nvinfo : EIATTR_SPARSE_MMA_MASK
	.align		4
.L_8:
        /*0008*/ 	.byte	0x03, 0x50
        /*000a*/ 	.short	0x0000


	//----- nvinfo : EIATTR_MAXREG_COUNT
	.align		4
        /*000c*/ 	.byte	0x03, 0x1b
        /*000e*/ 	.short	0x00ff


	//----- nvinfo : EIATTR_EXTERNS
	.align		4
        /*0010*/ 	.byte	0x04, 0x0f
        /*0012*/ 	.short	(.L_10 - .L_9)


	//   ....[0]....
	.align		4
.L_9:
        /*0014*/ 	.word	index@(vprintf)


	//----- nvinfo : EIATTR_MERCURY_ISA_VERSION
	.align		4
.L_10:
        /*0018*/ 	.byte	0x03, 0x5f
        /*001a*/ 	.short	0x0101


	//----- nvinfo : EIATTR_VRC_CTA_INIT_COUNT
	.align		4
        /*001c*/ 	.byte	0x02, 0x4a
	.zero		1
	.zero		1


	//----- nvinfo : EIATTR_SYSCALL_OFFSETS
	.align		4
        /*0020*/ 	.byte	0x04, 0x46
        /*0022*/ 	.short	(.L_12 - .L_11)


	//   ....[0]....
.L_11:
        /*0024*/ 	.word	0x000000f0


	//----- nvinfo : EIATTR_EXIT_INSTR_OFFSETS
	.align		4
.L_12:
        /*0028*/ 	.byte	0x04, 0x1c
        /*002a*/ 	.short	(.L_14 - .L_13)


	//   ....[0]....
.L_13:
        /*002c*/ 	.word	0x00000100


	//----- nvinfo : EIATTR_SW_WAR
	.align		4
.L_14:
        /*0030*/ 	.byte	0x04, 0x36
        /*0032*/ 	.short	(.L_16 - .L_15)
.L_15:
        /*0034*/ 	.word	0x00000008
.L_16:


//--------------------- .nv.callgraph             --------------------------
	.section	.nv.callgraph,"",@"SHT_CUDA_CALLGRAPH"
	.align	4
	.sectionentsize	8
	.align		4
        /*0000*/ 	.word	0x00000000
	.align		4
        /*0004*/ 	.word	0xffffffff
	.align		4
        /*0008*/ 	.word	index@(_Z10HelloWorldv)
	.align		4
        /*000c*/ 	.word	index@(vprintf)
	.align		4
        /*0010*/ 	.word	0x00000000
	.align		4
        /*0014*/ 	.word	0xfffffffe
	.align		4
        /*0018*/ 	.word	0x00000000
	.align		4
        /*001c*/ 	.word	0xfffffffd
	.align		4
        /*0020*/ 	.word	0x00000000
	.align		4
        /*0024*/ 	.word	0xfffffffc


//--------------------- .nv.constant4             --------------------------
	.section	.nv.constant4,"a",@progbits
	.align	8
	.align		8
.nv.constant4:
        /*0000*/ 	.dword	vprintf
	.align		8
        /*0008*/ 	.dword	$str


//--------------------- .text._Z10HelloWorldv     --------------------------
	.section	.text._Z10HelloWorldv,"ax",@progbits
	.align	128
        .global         _Z10HelloWorldv
        .type           _Z10HelloWorldv,@function
        .size           _Z10HelloWorldv,(.L_x_2 - _Z10HelloWorldv)
        .other          _Z10HelloWorldv,@"STO_CUDA_ENTRY STV_DEFAULT"
_Z10HelloWorldv:
.text._Z10HelloWorldv:
[----:B------:R-:W0:Y:S01]  /*0000*/  LDC R1, c[0x0][0x37c] ;  /* 0x0000df00ff017b82 */ /* 0x000e220000000800 */
[----:B------:R-:W1:Y:S01]  /*0010*/  S2R R8, SR_CTAID.X ;  /* 0x0000000000087919 */ /* 0x000e620000002500 */
[----:B0-----:R-:W-:Y:S01]  /*0020*/  VIADD R1, R1, 0xfffffff8 ;  /* 0xfffffff801017836 */ /* 0x001fe20000000000 */
[----:B------:R-:W-:Y:S01]  /*0030*/  MOV R0, 0x0 ;  /* 0x0000000000007802 */ /* 0x000fe20000000f00 */
[----:B------:R-:W0:Y:S01]  /*0040*/  LDCU UR4, c[0x0][0x2f8] ;  /* 0x00005f00ff0477ac */ /* 0x000e220008000800 */
[----:B------:R-:W1:Y:S03]  /*0050*/  S2R R9, SR_TID.X ;  /* 0x0000000000097919 */ /* 0x000e660000002100 */
[----:B------:R2:W3:Y:S01]  /*0060*/  LDC.64 R2, c[0x4][R0] ;  /* 0x0100000000027b82 */ /* 0x0004e20000000a00 */
[----:B------:R-:W4:Y:S01]  /*0070*/  LDCU.64 UR6, c[0x4][0x8] ;  /* 0x01000100ff0677ac */ /* 0x000f220008000a00 */
[----:B------:R-:W5:Y:S01]  /*0080*/  LDCU UR5, c[0x0][0x2fc] ;  /* 0x00005f80ff0577ac */ /* 0x000f620008000800 */
[----:B0-----:R-:W-:Y:S01]  /*0090*/  IADD3 R6, P0, PT, R1, UR4, RZ ;  /* 0x0000000401067c10 */ /* 0x001fe2000ff1e0ff */
[----:B----4-:R-:W-:Y:S01]  /*00a0*/  IMAD.U32 R4, RZ, RZ, UR6 ;  /* 0x00000006ff047e24 */ /* 0x010fe2000f8e00ff */
[----:B------:R-:W-:-:S03]  /*00b0*/  MOV R5, UR7 ;  /* 0x0000000700057c02 */ /* 0x000fc60008000f00 */
[----:B-----5:R-:W-:Y:S01]  /*00c0*/  IMAD.X R7, RZ, RZ, UR5, P0 ;  /* 0x00000005ff077e24 */ /* 0x020fe200080e06ff */
[----:B-1----:R2:W-:Y:S07]  /*00d0*/  STL.64 [R1], R8 ;  /* 0x0000000801007387 */ /* 0x0025ee0000100a00 */
[----:B------:R-:W-:-:S07]  /*00e0*/  LEPC R20, `(.L_x_0) ;  /* 0x000000001014794e */ /* 0x000fce0000000000 */
[----:B--23--:R-:W-:Y:S05]  /*00f0*/  CALL.ABS.NOINC R2 ;  /* 0x0000000002007343 */ /* 0x00cfea0003c00000 */
.L_x_0:
[----:B------:R-:W-:Y:S05]  /*0100*/  EXIT ;  /* 0x000000000000794d */ /* 0x000fea0003800000 */
.L_x_1:
[----:B------:R-:W-:-:S00]  /*0110*/  BRA `(.L_x_1) ;  /* 0xfffffffc00fc7947 */ /* 0x000fc0000383ffff */
[----:B------:R-:W-:-:S00]  /*0120*/  NOP ;  /* 0x0000000000007918 */ /* 0x000fc00000000000 */
        /* <DEDUP_REMOVED lines=13> */
.L_x_2:


//--------------------- .nv.global.init           --------------------------
	.section	.nv.global.init,"aw",@progbits
.nv.global.init:
	.type		$str,@object
	.size		$str,(.L_0 - $str)
$str:
        /*0000*/ 	.byte	0x68, 0x65, 0x6c, 0x6c, 0x6f, 0x20, 0x77, 0x6f, 0x72, 0x6c, 0x64, 0x2c, 0x20, 0x25, 0x64, 0x2c
        /*0010*/ 	.byte	0x20, 0x25, 0x64, 0x0a, 0x00
.L_0:


//--------------------- .nv.shared.reserved.0     --------------------------
	.section	.nv.shared.reserved.0,"aw",@nobits
	.weak		__nv_reservedSMEM_offset_0_alias
	.size		__nv_reservedSMEM_offset_0_alias, 0, 64
	.other		__nv_reservedSMEM_offset_0_alias,@"STO_CUDA_RESERVED_SHARED STV_DEFAULT"
__nv_reservedSMEM_offset_0_alias:
	.zero		0
	.zero		64


//--------------------- .nv.constant0._Z10HelloWorldv --------------------------
	.section	.nv.constant0._Z10HelloWorldv,"a",@progbits
	.sectionflags	@""
	.align	4
.nv.constant0._Z10HelloWorldv:
	.zero		896


//--------------------- SYMBOLS --------------------------

	.type		.nv.reservedSmem.offset0,@object
	.size		.nv.reservedSmem.offset0,0x4
	.type		vprintf,@function
